//
// Generated by NVIDIA NVVM Compiler
//
// Compiler Build ID: CL-36424714
// Cuda compilation tools, release 13.0, V13.0.88
// Based on NVVM 20.0.0
//

.version 9.0
.target sm_100
.address_size 64

	// .globl	_Z3sumPfS_S_
// _ZZ3sumPfS_S_E7sresult has been demoted

.visible .entry _Z3sumPfS_S_(
	.param .u64 .ptr .align 1 _Z3sumPfS_S__param_0,
	.param .u64 .ptr .align 1 _Z3sumPfS_S__param_1,
	.param .u64 .ptr .align 1 _Z3sumPfS_S__param_2
)
{
	.reg .pred 	%p<5>;
	.reg .b32 	%r<13>;
	.reg .b32 	%f<8>;
	.reg .b64 	%rd<13>;
	// demoted variable
	.shared .align 4 .b8 _ZZ3sumPfS_S_E7sresult[64];
	ld.param.u64 	%rd2, [_Z3sumPfS_S__param_0];
	ld.param.u64 	%rd3, [_Z3sumPfS_S__param_1];
	ld.param.u64 	%rd4, [_Z3sumPfS_S__param_2];
	cvta.to.global.u64 	%rd1, %rd4;
	cvta.to.global.u64 	%rd5, %rd3;
	cvta.to.global.u64 	%rd6, %rd2;
	mov.u32 	%r12, %ntid.x;
	mov.u32 	%r2, %ctaid.x;
	mov.u32 	%r3, %tid.x;
	mad.lo.s32 	%r7, %r12, %r2, %r3;
	mul.wide.s32 	%rd7, %r7, 4;
	add.s64 	%rd8, %rd6, %rd7;
	ld.global.f32 	%f1, [%rd8];
	add.s64 	%rd9, %rd5, %rd7;
	ld.global.f32 	%f2, [%rd9];
	mul.f32 	%f3, %f1, %f2;
	add.s64 	%rd10, %rd1, %rd7;
	st.global.f32 	[%rd10], %f3;
	shl.b32 	%r8, %r3, 2;
	mov.u32 	%r9, _ZZ3sumPfS_S_E7sresult;
	add.s32 	%r4, %r9, %r8;
	st.shared.f32 	[%r4], %f3;
	setp.lt.u32 	%p1, %r12, 2;
	@%p1 bra 	$L__BB0_4;
$L__BB0_1:
	shr.u32 	%r6, %r12, 1;
	setp.ge.u32 	%p2, %r3, %r6;
	@%p2 bra 	$L__BB0_3;
	shl.b32 	%r10, %r6, 2;
	add.s32 	%r11, %r4, %r10;
	ld.shared.f32 	%f4, [%r11];
	ld.shared.f32 	%f5, [%r4];
	add.f32 	%f6, %f4, %f5;
	st.shared.f32 	[%r4], %f6;
	bar.sync 	0;
$L__BB0_3:
	setp.gt.u32 	%p3, %r12, 3;
	mov.u32 	%r12, %r6;
	@%p3 bra 	$L__BB0_1;
$L__BB0_4:
	setp.ne.s32 	%p4, %r3, 0;
	@%p4 bra 	$L__BB0_6;
	ld.shared.f32 	%f7, [_ZZ3sumPfS_S_E7sresult];
	mul.wide.u32 	%rd11, %r2, 4;
	add.s64 	%rd12, %rd1, %rd11;
	st.global.f32 	[%rd12], %f7;
$L__BB0_6:
	ret;

}


// ===== COMPILED SASS (sm_100) =====

	.target	sm_100

	.elftype	@"ET_EXEC"


//--------------------- .note.nv.tkinfo           --------------------------
	.section	.note.nv.tkinfo,"",@"SHT_NOTE"
	.sectionflags	@"SHF_NOTE_NV_TKINFO"
	.tkinfo
        /*0018*/ 	.word	0x00000002
        /*0030*/ 	.string	""
        /*0030*/ 	.string	"ptxas"
        /*0030*/ 	.string	"Cuda compilation tools, release 13.0, V13.0.88"
        /*0030*/ 	.string	"Build cuda_13.0.r13.0/compiler.36424714_0"
        /*0030*/ 	.string	"-arch sm_100 -m 64 "



//--------------------- .note.nv.cuinfo           --------------------------
	.section	.note.nv.cuinfo,"",@"SHT_NOTE"
	.sectionflags	@"SHF_NOTE_NV_CUINFO"
        /*0018*/ 	.short	0x0002
        /*001a*/ 	.short	0x0064
        /*001c*/ 	.short	0x0082
	.zero		2


//--------------------- .nv.info                  --------------------------
	.section	.nv.info,"",@"SHT_CUDA_INFO"
	.align	4


	//----- nvinfo : EIATTR_REGCOUNT
	.align		4
        /*0000*/ 	.byte	0x04, 0x2f
        /*0002*/ 	.short	(.L_1 - .L_0)
	.align		4
.L_0:
        /*0004*/ 	.word	index@(_Z3sumPfS_S_)
        /*0008*/ 	.word	0x00000010


	//----- nvinfo : EIATTR_FRAME_SIZE
	.align		4
.L_1:
        /*000c*/ 	.byte	0x04, 0x11
        /*000e*/ 	.short	(.L_3 - .L_2)
	.align		4
.L_2:
        /*0010*/ 	.word	index@(_Z3sumPfS_S_)
        /*0014*/ 	.word	0x00000000


	//----- nvinfo : EIATTR_MIN_STACK_SIZE
	.align		4
.L_3:
        /*0018*/ 	.byte	0x04, 0x12
        /*001a*/ 	.short	(.L_5 - .L_4)
	.align		4
.L_4:
        /*001c*/ 	.word	index@(_Z3sumPfS_S_)
        /*0020*/ 	.word	0x00000000
.L_5:


//--------------------- .nv.compat                --------------------------
	.section	.nv.compat,"",@"SHT_CUDA_COMPAT_INFO"
	.align	4
        /*0000*/ 	.byte	0x02, 0x09, 0x00, 0x00, 0x02, 0x02, 0x01, 0x00, 0x02, 0x05, 0x05, 0x00, 0x03, 0x07, 0x01, 0x01
        /*0010*/ 	.byte	0x02, 0x03, 0x00, 0x00, 0x02, 0x06, 0x01, 0x00, 0x04, 0x0b, 0x08, 0x00, 0x09, 0x00, 0x00, 0x00
        /*0020*/ 	.byte	0x00, 0x00, 0x00, 0x00


//--------------------- .nv.info._Z3sumPfS_S_     --------------------------
	.section	.nv.info._Z3sumPfS_S_,"",@"SHT_CUDA_INFO"
	.sectionflags	@""
	.align	4


	//----- nvinfo : EIATTR_CUDA_API_VERSION
	.align		4
        /*0000*/ 	.byte	0x04, 0x37
        /*0002*/ 	.short	(.L_7 - .L_6)
.L_6:
        /*0004*/ 	.word	0x00000082


	//----- nvinfo : EIATTR_KPARAM_INFO
	.align		4
.L_7:
        /*0008*/ 	.byte	0x04, 0x17
        /*000a*/ 	.short	(.L_9 - .L_8)
.L_8:
        /*000c*/ 	.word	0x00000000
        /*0010*/ 	.short	0x0002
        /*0012*/ 	.short	0x0010
        /*0014*/ 	.byte	0x00, 0xf5, 0x21, 0x00


	//----- nvinfo : EIATTR_KPARAM_INFO
	.align		4
.L_9:
        /*0018*/ 	.byte	0x04, 0x17
        /*001a*/ 	.short	(.L_11 - .L_10)
.L_10:
        /*001c*/ 	.word	0x00000000
        /*0020*/ 	.short	0x0001
        /*0022*/ 	.short	0x0008
        /*0024*/ 	.byte	0x00, 0xf5, 0x21, 0x00


	//----- nvinfo : EIATTR_KPARAM_INFO
	.align		4
.L_11:
        /*0028*/ 	.byte	0x04, 0x17
        /*002a*/ 	.short	(.L_13 - .L_12)
.L_12:
        /*002c*/ 	.word	0x00000000
        /*0030*/ 	.short	0x0000
        /*0032*/ 	.short	0x0000
        /*0034*/ 	.byte	0x00, 0xf5, 0x21, 0x00


	//----- nvinfo : EIATTR_SPARSE_MMA_MASK
	.align		4
.L_13:
        /*0038*/ 	.byte	0x03, 0x50
        /*003a*/ 	.short	0x0000


	//----- nvinfo : EIATTR_MAXREG_COUNT
	.align		4
        /*003c*/ 	.byte	0x03, 0x1b
        /*003e*/ 	.short	0x00ff


	//----- nvinfo : EIATTR_NUM_BARRIERS
	.align		4
        /*0040*/ 	.byte	0x02, 0x4c
        /*0042*/ 	.byte	0x01
	.zero		1


	//----- nvinfo : EIATTR_MERCURY_ISA_VERSION
	.align		4
        /*0044*/ 	.byte	0x03, 0x5f
        /*0046*/ 	.short	0x0101


	//----- nvinfo : EIATTR_VRC_CTA_INIT_COUNT
	.align		4
        /*0048*/ 	.byte	0x02, 0x4a
	.zero		1
	.zero		1


	//----- nvinfo : EIATTR_EXIT_INSTR_OFFSETS
	.align		4
        /*004c*/ 	.byte	0x04, 0x1c
        /*004e*/ 	.short	(.L_15 - .L_14)


	//   ....[0]....
.L_14:
        /*0050*/ 	.word	0x00000270


	//   ....[1]....
        /*0054*/ 	.word	0x000002f0


	//----- nvinfo : EIATTR_CRS_STACK_SIZE
	.align		4
.L_15:
        /*0058*/ 	.byte	0x04, 0x1e
        /*005a*/ 	.short	(.L_17 - .L_16)
.L_16:
        /*005c*/ 	.word	0x00000000


	//----- nvinfo : EIATTR_CBANK_PARAM_SIZE
	.align		4
.L_17:
        /*0060*/ 	.byte	0x03, 0x19
        /*0062*/ 	.short	0x0018


	//----- nvinfo : EIATTR_PARAM_CBANK
	.align		4
        /*0064*/ 	.byte	0x04, 0x0a
        /*0066*/ 	.short	(.L_19 - .L_18)
	.align		4
.L_18:
        /*0068*/ 	.word	index@(.nv.constant0._Z3sumPfS_S_)
        /*006c*/ 	.short	0x0380
        /*006e*/ 	.short	0x0018


	//----- nvinfo : EIATTR_SW_WAR
	.align		4
.L_19:
        /*0070*/ 	.byte	0x04, 0x36
        /*0072*/ 	.short	(.L_21 - .L_20)
.L_20:
        /*0074*/ 	.word	0x00000008
.L_21:


//--------------------- .nv.callgraph             --------------------------
	.section	.nv.callgraph,"",@"SHT_CUDA_CALLGRAPH"
	.align	4
	.sectionentsize	8
	.align		4
        /*0000*/ 	.word	0x00000000
	.align		4
        /*0004*/ 	.word	0xffffffff
	.align		4
        /*0008*/ 	.word	0x00000000
	.align		4
        /*000c*/ 	.word	0xfffffffe
	.align		4
        /*0010*/ 	.word	0x00000000
	.align		4
        /*0014*/ 	.word	0xfffffffd
	.align		4
        /*0018*/ 	.word	0x00000000
	.align		4
        /*001c*/ 	.word	0xfffffffc


//--------------------- .text._Z3sumPfS_S_        --------------------------
	.section	.text._Z3sumPfS_S_,"ax",@progbits
	.align	128
        .global         _Z3sumPfS_S_
        .type           _Z3sumPfS_S_,@function
        .size           _Z3sumPfS_S_,(.L_x_3 - _Z3sumPfS_S_)
        .other          _Z3sumPfS_S_,@"STO_CUDA_ENTRY STV_DEFAULT"
_Z3sumPfS_S_:
.text._Z3sumPfS_S_:
[----:B------:R-:W-:Y:S01]  /*0000*/  LDC R1, c[0x0][0x37c] ;  /* 0x0000df00ff017b82 */ /* 0x000fe20000000800 */
[----:B------:R-:W0:Y:S07]  /*0010*/  S2R R13, SR_CTAID.X ;  /* 0x00000000000d7919 */ /* 0x000e2e0000002500 */
[----:B------:R-:W1:Y:S01]  /*0020*/  LDC.64 R2, c[0x0][0x380] ;  /* 0x0000e000ff027b82 */ /* 0x000e620000000a00 */
[----:B------:R-:W0:Y:S01]  /*0030*/  LDCU UR8, c[0x0][0x360] ;  /* 0x00006c00ff0877ac */ /* 0x000e220008000800 */
[----:B------:R-:W0:Y:S01]  /*0040*/  S2R R8, SR_TID.X ;  /* 0x0000000000087919 */ /* 0x000e220000002100 */
[----:B------:R-:W2:Y:S05]  /*0050*/  LDCU.64 UR6, c[0x0][0x358] ;  /* 0x00006b00ff0677ac */ /* 0x000eaa0008000a00 */
[----:B------:R-:W3:Y:S08]  /*0060*/  LDC.64 R4, c[0x0][0x388] ;  /* 0x0000e200ff047b82 */ /* 0x000ef00000000a00 */
[----:B------:R-:W4:Y:S08]  /*0070*/  S2UR UR5, SR_CgaCtaId ;  /* 0x00000000000579c3 */ /* 0x000f300000008800 */
[----:B------:R-:W5:Y:S01]  /*0080*/  LDC.64 R6, c[0x0][0x390] ;  /* 0x0000e400ff067b82 */ /* 0x000f620000000a00 */
[----:B0-----:R-:W-:-:S04]  /*0090*/  IMAD R9, R13, UR8, R8 ;  /* 0x000000080d097c24 */ /* 0x001fc8000f8e0208 */
[----:B-1----:R-:W-:-:S04]  /*00a0*/  IMAD.WIDE R2, R9, 0x4, R2 ;  /* 0x0000000409027825 */ /* 0x002fc800078e0202 */
[C---:B---3--:R-:W-:Y:S02]  /*00b0*/  IMAD.WIDE R4, R9.reuse, 0x4, R4 ;  /* 0x0000000409047825 */ /* 0x048fe400078e0204 */
[----:B--2---:R-:W2:Y:S04]  /*00c0*/  LDG.E R2, desc[UR6][R2.64] ;  /* 0x0000000602027981 */ /* 0x004ea8000c1e1900 */
[----:B------:R-:W2:Y:S01]  /*00d0*/  LDG.E R5, desc[UR6][R4.64] ;  /* 0x0000000604057981 */ /* 0x000ea2000c1e1900 */
[----:B------:R-:W-:Y:S01]  /*00e0*/  UMOV UR4, 0x400 ;  /* 0x0000040000047882 */ /* 0x000fe20000000000 */
[----:B-----5:R-:W-:Y:S01]  /*00f0*/  IMAD.WIDE R6, R9, 0x4, R6 ;  /* 0x0000000409067825 */ /* 0x020fe200078e0206 */
[----:B----4-:R-:W-:Y:S01]  /*0100*/  ULEA UR4, UR5, UR4, 0x18 ;  /* 0x0000000405047291 */ /* 0x010fe2000f8ec0ff */
[----:B------:R-:W-:Y:S01]  /*0110*/  ISETP.NE.AND P0, PT, R8, RZ, PT ;  /* 0x000000ff0800720c */ /* 0x000fe20003f05270 */
[----:B------:R-:W-:-:S04]  /*0120*/  UISETP.GE.U32.AND UP0, UPT, UR8, 0x2, UPT ;  /* 0x000000020800788c */ /* 0x000fc8000bf06070 */
[----:B------:R-:W-:Y:S01]  /*0130*/  LEA R0, R8, UR4, 0x2 ;  /* 0x0000000408007c11 */ /* 0x000fe2000f8e10ff */
[----:B--2---:R-:W-:-:S05]  /*0140*/  FMUL R11, R2, R5 ;  /* 0x00000005020b7220 */ /* 0x004fca0000400000 */
[----:B------:R0:W-:Y:S04]  /*0150*/  STS [R0], R11 ;  /* 0x0000000b00007388 */ /* 0x0001e80000000800 */
[----:B------:R0:W-:Y:S01]  /*0160*/  STG.E desc[UR6][R6.64], R11 ;  /* 0x0000000b06007986 */ /* 0x0001e2000c101906 */
[----:B------:R-:W-:Y:S05]  /*0170*/  BRA.U !UP0, `(.L_x_0) ;  /* 0x00000001083c7547 */ /* 0x000fea000b800000 */
[----:B------:R-:W-:Y:S01]  /*0180*/  BSSY B0, `(.L_x_0) ;  /* 0x000000e000007945 */ /* 0x000fe20003800000 */
[----:B------:R-:W-:-:S07]  /*0190*/  MOV R2, UR8 ;  /* 0x0000000800027c02 */ /* 0x000fce0008000f00 */
.L_x_1:
[----:B0-----:R-:W-:-:S04]  /*01a0*/  SHF.R.U32.HI R7, RZ, 0x1, R2 ;  /* 0x00000001ff077819 */ /* 0x001fc80000011602 */
[----:B------:R-:W-:-:S13]  /*01b0*/  ISETP.GE.U32.AND P1, PT, R8, R7, PT ;  /* 0x000000070800720c */ /* 0x000fda0003f26070 */
[----:B------:R-:W-:Y:S01]  /*01c0*/  @!P1 LEA R3, R7, R0, 0x2 ;  /* 0x0000000007039211 */ /* 0x000fe200078e10ff */
[----:B------:R-:W-:Y:S01]  /*01d0*/  @!P1 LDS R4, [R0] ;  /* 0x0000000000049984 */ /* 0x000fe20000000800 */
[----:B------:R-:W-:Y:S05]  /*01e0*/  @!P1 WARPSYNC.ALL ;  /* 0x0000000000009948 */ /* 0x000fea0003800000 */
[----:B------:R-:W0:Y:S02]  /*01f0*/  @!P1 LDS R3, [R3] ;  /* 0x0000000003039984 */ /* 0x000e240000000800 */
[----:B0-----:R-:W-:-:S05]  /*0200*/  @!P1 FADD R5, R3, R4 ;  /* 0x0000000403059221 */ /* 0x001fca0000000000 */
[----:B------:R1:W-:Y:S01]  /*0210*/  @!P1 STS [R0], R5 ;  /* 0x0000000500009388 */ /* 0x0003e20000000800 */
[----:B------:R-:W-:Y:S01]  /*0220*/  @!P1 BAR.SYNC.DEFER_BLOCKING 0x0 ;  /* 0x0000000000009b1d */ /* 0x000fe20000010000 */
[----:B------:R-:W-:Y:S02]  /*0230*/  ISETP.GT.U32.AND P1, PT, R2, 0x3, PT ;  /* 0x000000030200780c */ /* 0x000fe40003f24070 */
[----:B------:R-:W-:-:S11]  /*0240*/  MOV R2, R7 ;  /* 0x0000000700027202 */ /* 0x000fd60000000f00 */
[----:B-1----:R-:W-:Y:S05]  /*0250*/  @P1 BRA `(.L_x_1) ;  /* 0xfffffffc00d01947 */ /* 0x002fea000383ffff */
[----:B------:R-:W-:Y:S05]  /*0260*/  BSYNC B0 ;  /* 0x0000000000007941 */ /* 0x000fea0003800000 */
.L_x_0:
[----:B------:R-:W-:Y:S05]  /*0270*/  @P0 EXIT ;  /* 0x000000000000094d */ /* 0x000fea0003800000 */
[----:B------:R-:W1:Y:S01]  /*0280*/  S2UR UR5, SR_CgaCtaId ;  /* 0x00000000000579c3 */ /* 0x000e620000008800 */
[----:B------:R-:W-:-:S07]  /*0290*/  UMOV UR4, 0x400 ;  /* 0x0000040000047882 */ /* 0x000fce0000000000 */
[----:B------:R-:W2:Y:S01]  /*02a0*/  LDC.64 R2, c[0x0][0x390] ;  /* 0x0000e400ff027b82 */ /* 0x000ea20000000a00 */
[----:B-1----:R-:W-:Y:S01]  /*02b0*/  ULEA UR4, UR5, UR4, 0x18 ;  /* 0x0000000405047291 */ /* 0x002fe2000f8ec0ff */
[----:B--2---:R-:W-:-:S08]  /*02c0*/  IMAD.WIDE.U32 R2, R13, 0x4, R2 ;  /* 0x000000040d027825 */ /* 0x004fd000078e0002 */
[----:B------:R-:W1:Y:S04]  /*02d0*/  LDS R5, [UR4] ;  /* 0x00000004ff057984 */ /* 0x000e680008000800 */
[----:B-1----:R-:W-:Y:S01]  /*02e0*/  STG.E desc[UR6][R2.64], R5 ;  /* 0x0000000502007986 */ /* 0x002fe2000c101906 */
[----:B------:R-:W-:Y:S05]  /*02f0*/  EXIT ;  /* 0x000000000000794d */ /* 0x000fea0003800000 */
.L_x_2:
[----:B------:R-:W-:-:S00]  /*0300*/  BRA `(.L_x_2) ;  /* 0xfffffffc00fc7947 */ /* 0x000fc0000383ffff */
[----:B------:R-:W-:-:S00]  /*0310*/  NOP ;  /* 0x0000000000007918 */ /* 0x000fc00000000000 */
        /* <DEDUP_REMOVED lines=14> */
.L_x_3:


//--------------------- .nv.shared._Z3sumPfS_S_   --------------------------
	.section	.nv.shared._Z3sumPfS_S_,"aw",@nobits
	.sectionflags	@""
	.align	4
.nv.shared._Z3sumPfS_S_:
	.zero		1088


//--------------------- .nv.shared.reserved.0     --------------------------
	.section	.nv.shared.reserved.0,"aw",@nobits
	.weak		__nv_reservedSMEM_offset_0_alias
	.size		__nv_reservedSMEM_offset_0_alias, 0, 64
	.other		__nv_reservedSMEM_offset_0_alias,@"STO_CUDA_RESERVED_SHARED STV_DEFAULT"
__nv_reservedSMEM_offset_0_alias:
	.zero		0
	.zero		64


//--------------------- .nv.constant0._Z3sumPfS_S_ --------------------------
	.section	.nv.constant0._Z3sumPfS_S_,"a",@progbits
	.sectionflags	@""
	.align	4
.nv.constant0._Z3sumPfS_S_:
	.zero		920


//--------------------- SYMBOLS --------------------------

	.type		.nv.reservedSmem.offset0,@object
	.size		.nv.reservedSmem.offset0,0x4
	.type		.nv.reservedSmem.cap,@object
	.size		.nv.reservedSmem.cap,0x4
